//
// Generated by NVIDIA NVVM Compiler
//
// Compiler Build ID: CL-36424714
// Cuda compilation tools, release 13.0, V13.0.88
// Based on NVVM 20.0.0
//

.version 9.0
.target sm_100
.address_size 64

	// .globl	_Z10checkIndexv
.extern .func  (.param .b32 func_retval0) vprintf
(
	.param .b64 vprintf_param_0,
	.param .b64 vprintf_param_1
)
;
.global .align 1 .b8 $str[105] = {116, 104, 114, 101, 97, 100, 73, 100, 120, 58, 40, 37, 100, 44, 32, 37, 100, 44, 32, 37, 100, 41, 32, 61, 61, 61, 32, 32, 98, 108, 111, 99, 107, 73, 100, 120, 58, 32, 40, 37, 100, 44, 32, 37, 100, 44, 32, 37, 100, 41, 32, 61, 61, 61, 32, 98, 108, 111, 99, 107, 68, 105, 109, 58, 32, 40, 37, 100, 44, 32, 37, 100, 44, 32, 37, 100, 41, 32, 61, 61, 61, 32, 103, 114, 105, 100, 68, 105, 109, 58, 32, 40, 37, 100, 44, 32, 37, 100, 44, 32, 37, 100, 41, 10};

.visible .entry _Z10checkIndexv()
{
	.local .align 16 .b8 	__local_depot0[48];
	.reg .b64 	%SP;
	.reg .b64 	%SPL;
	.reg .b32 	%r<15>;
	.reg .b64 	%rd<5>;

	mov.u64 	%SPL, __local_depot0;
	cvta.local.u64 	%SP, %SPL;
	add.u64 	%rd1, %SP, 0;
	add.u64 	%rd2, %SPL, 0;
	mov.u32 	%r1, %tid.x;
	mov.u32 	%r2, %tid.y;
	mov.u32 	%r3, %tid.z;
	mov.u32 	%r4, %ctaid.x;
	mov.u32 	%r5, %ctaid.y;
	mov.u32 	%r6, %ctaid.z;
	mov.u32 	%r7, %ntid.x;
	mov.u32 	%r8, %ntid.y;
	mov.u32 	%r9, %ntid.z;
	mov.u32 	%r10, %nctaid.x;
	mov.u32 	%r11, %nctaid.y;
	mov.u32 	%r12, %nctaid.z;
	st.local.v4.u32 	[%rd2], {%r1, %r2, %r3, %r4};
	st.local.v4.u32 	[%rd2+16], {%r5, %r6, %r7, %r8};
	st.local.v4.u32 	[%rd2+32], {%r9, %r10, %r11, %r12};
	mov.u64 	%rd3, $str;
	cvta.global.u64 	%rd4, %rd3;
	{ // callseq 0, 0
	.param .b64 param0;
	st.param.b64 	[param0], %rd4;
	.param .b64 param1;
	st.param.b64 	[param1], %rd1;
	.param .b32 retval0;
	call.uni (retval0), 
	vprintf, 
	(
	param0, 
	param1
	);
	ld.param.b32 	%r13, [retval0];
	} // callseq 0
	ret;

}


// ===== COMPILED SASS (sm_100) =====

	.target	sm_100

	.elftype	@"ET_EXEC"


//--------------------- .note.nv.tkinfo           --------------------------
	.section	.note.nv.tkinfo,"",@"SHT_NOTE"
	.sectionflags	@"SHF_NOTE_NV_TKINFO"
	.tkinfo
        /*0018*/ 	.word	0x00000002
        /*0030*/ 	.string	""
        /*0030*/ 	.string	"ptxas"
        /*0030*/ 	.string	"Cuda compilation tools, release 13.0, V13.0.88"
        /*0030*/ 	.string	"Build cuda_13.0.r13.0/compiler.36424714_0"
        /*0030*/ 	.string	"-arch sm_100 -m 64 "



//--------------------- .note.nv.cuinfo           --------------------------
	.section	.note.nv.cuinfo,"",@"SHT_NOTE"
	.sectionflags	@"SHF_NOTE_NV_CUINFO"
        /*0018*/ 	.short	0x0002
        /*001a*/ 	.short	0x0064
        /*001c*/ 	.short	0x0082
	.zero		2


//--------------------- .nv.info                  --------------------------
	.section	.nv.info,"",@"SHT_CUDA_INFO"
	.align	4


	//----- nvinfo : EIATTR_REGCOUNT
	.align		4
        /*0000*/ 	.byte	0x04, 0x2f
        /*0002*/ 	.short	(.L_2 - .L_1)
	.align		4
.L_1:
        /*0004*/ 	.word	index@(_Z10checkIndexv)
        /*0008*/ 	.word	0x00000018


	//----- nvinfo : EIATTR_FRAME_SIZE
	.align		4
.L_2:
        /*000c*/ 	.byte	0x04, 0x11
        /*000e*/ 	.short	(.L_4 - .L_3)
	.align		4
.L_3:
        /*0010*/ 	.word	index@(_Z10checkIndexv)
        /*0014*/ 	.word	0x00000030


	//----- nvinfo : EIATTR_MIN_STACK_SIZE
	.align		4
.L_4:
        /*0018*/ 	.byte	0x04, 0x12
        /*001a*/ 	.short	(.L_6 - .L_5)
	.align		4
.L_5:
        /*001c*/ 	.word	index@(_Z10checkIndexv)
        /*0020*/ 	.word	0x00000030
.L_6:


//--------------------- .nv.compat                --------------------------
	.section	.nv.compat,"",@"SHT_CUDA_COMPAT_INFO"
	.align	4
        /*0000*/ 	.byte	0x02, 0x09, 0x00, 0x00, 0x02, 0x02, 0x01, 0x00, 0x02, 0x05, 0x05, 0x00, 0x03, 0x07, 0x01, 0x01
        /*0010*/ 	.byte	0x02, 0x03, 0x00, 0x00, 0x02, 0x06, 0x01, 0x00, 0x04, 0x0b, 0x08, 0x00, 0x09, 0x00, 0x00, 0x00
        /*0020*/ 	.byte	0x00, 0x00, 0x00, 0x00


//--------------------- .nv.info._Z10checkIndexv  --------------------------
	.section	.nv.info._Z10checkIndexv,"",@"SHT_CUDA_INFO"
	.sectionflags	@""
	.align	4


	//----- nvinfo : EIATTR_CUDA_API_VERSION
	.align		4
        /*0000*/ 	.byte	0x04, 0x37
        /*0002*/ 	.short	(.L_8 - .L_7)
.L_7:
        /*0004*/ 	.word	0x00000082


	//----- nvinfo : EIATTR_SPARSE_MMA_MASK
	.align		4
.L_8:
        /*0008*/ 	.byte	0x03, 0x50
        /*000a*/ 	.short	0x0000


	//----- nvinfo : EIATTR_MAXREG_COUNT
	.align		4
        /*000c*/ 	.byte	0x03, 0x1b
        /*000e*/ 	.short	0x00ff


	//----- nvinfo : EIATTR_EXTERNS
	.align		4
        /*0010*/ 	.byte	0x04, 0x0f
        /*0012*/ 	.short	(.L_10 - .L_9)


	//   ....[0]....
	.align		4
.L_9:
        /*0014*/ 	.word	index@(vprintf)


	//----- nvinfo : EIATTR_MERCURY_ISA_VERSION
	.align		4
.L_10:
        /*0018*/ 	.byte	0x03, 0x5f
        /*001a*/ 	.short	0x0101


	//----- nvinfo : EIATTR_VRC_CTA_INIT_COUNT
	.align		4
        /*001c*/ 	.byte	0x02, 0x4a
	.zero		1
	.zero		1


	//----- nvinfo : EIATTR_SYSCALL_OFFSETS
	.align		4
        /*0020*/ 	.byte	0x04, 0x46
        /*0022*/ 	.short	(.L_12 - .L_11)


	//   ....[0]....
.L_11:
        /*0024*/ 	.word	0x000001b0


	//----- nvinfo : EIATTR_EXIT_INSTR_OFFSETS
	.align		4
.L_12:
        /*0028*/ 	.byte	0x04, 0x1c
        /*002a*/ 	.short	(.L_14 - .L_13)


	//   ....[0]....
.L_13:
        /*002c*/ 	.word	0x000001c0


	//----- nvinfo : EIATTR_SW_WAR
	.align		4
.L_14:
        /*0030*/ 	.byte	0x04, 0x36
        /*0032*/ 	.short	(.L_16 - .L_15)
.L_15:
        /*0034*/ 	.word	0x00000008
.L_16:


//--------------------- .nv.callgraph             --------------------------
	.section	.nv.callgraph,"",@"SHT_CUDA_CALLGRAPH"
	.align	4
	.sectionentsize	8
	.align		4
        /*0000*/ 	.word	0x00000000
	.align		4
        /*0004*/ 	.word	0xffffffff
	.align		4
        /*0008*/ 	.word	index@(_Z10checkIndexv)
	.align		4
        /*000c*/ 	.word	index@(vprintf)
	.align		4
        /*0010*/ 	.word	0x00000000
	.align		4
        /*0014*/ 	.word	0xfffffffe
	.align		4
        /*0018*/ 	.word	0x00000000
	.align		4
        /*001c*/ 	.word	0xfffffffd
	.align		4
        /*0020*/ 	.word	0x00000000
	.align		4
        /*0024*/ 	.word	0xfffffffc


//--------------------- .nv.constant4             --------------------------
	.section	.nv.constant4,"a",@progbits
	.align	8
	.align		8
.nv.constant4:
        /*0000*/ 	.dword	vprintf
	.align		8
        /*0008*/ 	.dword	$str


//--------------------- .text._Z10checkIndexv     --------------------------
	.section	.text._Z10checkIndexv,"ax",@progbits
	.align	128
        .global         _Z10checkIndexv
        .type           _Z10checkIndexv,@function
        .size           _Z10checkIndexv,(.L_x_2 - _Z10checkIndexv)
        .other          _Z10checkIndexv,@"STO_CUDA_ENTRY STV_DEFAULT"
_Z10checkIndexv:
.text._Z10checkIndexv:
[----:B------:R-:W0:Y:S01]  /*0000*/  LDC R1, c[0x0][0x37c] ;  /* 0x0000df00ff017b82 */ /* 0x000e220000000800 */
[----:B------:R-:W1:Y:S01]  /*0010*/  S2R R8, SR_TID.X ;  /* 0x0000000000087919 */ /* 0x000e620000002100 */
[----:B------:R-:W2:Y:S06]  /*0020*/  LDCU UR5, c[0x0][0x2fc] ;  /* 0x00005f80ff0577ac */ /* 0x000eac0008000800 */
[----:B------:R-:W3:Y:S01]  /*0030*/  LDC R14, c[0x0][0x360] ;  /* 0x0000d800ff0e7b82 */ /* 0x000ee20000000800 */
[----:B0-----:R-:W-:Y:S01]  /*0040*/  VIADD R1, R1, 0xffffffd0 ;  /* 0xffffffd001017836 */ /* 0x001fe20000000000 */
[----:B------:R-:W1:Y:S01]  /*0050*/  S2R R9, SR_TID.Y ;  /* 0x0000000000097919 */ /* 0x000e620000002200 */
[----:B------:R-:W-:Y:S01]  /*0060*/  MOV R0, 0x0 ;  /* 0x0000000000007802 */ /* 0x000fe20000000f00 */
[----:B------:R-:W0:Y:S01]  /*0070*/  LDCU UR4, c[0x0][0x2f8] ;  /* 0x00005f00ff0477ac */ /* 0x000e220008000800 */
[----:B------:R-:W1:Y:S03]  /*0080*/  S2R R10, SR_TID.Z ;  /* 0x00000000000a7919 */ /* 0x000e660000002300 */
[----:B------:R-:W3:Y:S01]  /*0090*/  LDC R15, c[0x0][0x364] ;  /* 0x0000d900ff0f7b82 */ /* 0x000ee20000000800 */
[----:B------:R-:W4:Y:S01]  /*00a0*/  LDCU.64 UR6, c[0x4][0x8] ;  /* 0x01000100ff0677ac */ /* 0x000f220008000a00 */
[----:B------:R-:W1:Y:S01]  /*00b0*/  S2R R11, SR_CTAID.X ;  /* 0x00000000000b7919 */ /* 0x000e620000002500 */
[----:B------:R-:W3:Y:S05]  /*00c0*/  S2R R12, SR_CTAID.Y ;  /* 0x00000000000c7919 */ /* 0x000eea0000002600 */
[----:B------:R-:W5:Y:S01]  /*00d0*/  LDC R16, c[0x0][0x368] ;  /* 0x0000da00ff107b82 */ /* 0x000f620000000800 */
[----:B------:R-:W3:Y:S01]  /*00e0*/  S2R R13, SR_CTAID.Z ;  /* 0x00000000000d7919 */ /* 0x000ee20000002700 */
[----:B0-----:R-:W-:-:S06]  /*00f0*/  IADD3 R6, P0, PT, R1, UR4, RZ ;  /* 0x0000000401067c10 */ /* 0x001fcc000ff1e0ff */
[----:B------:R-:W5:Y:S01]  /*0100*/  LDC R17, c[0x0][0x370] ;  /* 0x0000dc00ff117b82 */ /* 0x000f620000000800 */
[----:B----4-:R-:W-:Y:S01]  /*0110*/  IMAD.U32 R4, RZ, RZ, UR6 ;  /* 0x00000006ff047e24 */ /* 0x010fe2000f8e00ff */
[----:B------:R-:W-:Y:S01]  /*0120*/  MOV R5, UR7 ;  /* 0x0000000700057c02 */ /* 0x000fe20008000f00 */
[----:B--2---:R-:W-:-:S05]  /*0130*/  IMAD.X R7, RZ, RZ, UR5, P0 ;  /* 0x00000005ff077e24 */ /* 0x004fca00080e06ff */
[----:B------:R-:W5:Y:S08]  /*0140*/  LDC R18, c[0x0][0x374] ;  /* 0x0000dd00ff127b82 */ /* 0x000f700000000800 */
[----:B------:R-:W5:Y:S01]  /*0150*/  LDC R19, c[0x0][0x378] ;  /* 0x0000de00ff137b82 */ /* 0x000f620000000800 */
[----:B-1----:R0:W-:Y:S07]  /*0160*/  STL.128 [R1], R8 ;  /* 0x0000000801007387 */ /* 0x0021ee0000100c00 */
[----:B------:R0:W1:Y:S01]  /*0170*/  LDC.64 R2, c[0x4][R0] ;  /* 0x0100000000027b82 */ /* 0x0000620000000a00 */
[----:B---3--:R0:W-:Y:S04]  /*0180*/  STL.128 [R1+0x10], R12 ;  /* 0x0000100c01007387 */ /* 0x0081e80000100c00 */
[----:B-----5:R0:W-:Y:S02]  /*0190*/  STL.128 [R1+0x20], R16 ;  /* 0x0000201001007387 */ /* 0x0201e40000100c00 */
[----:B------:R-:W-:-:S07]  /*01a0*/  LEPC R20, `(.L_x_0) ;  /* 0x000000001014794e */ /* 0x000fce0000000000 */
[----:B01----:R-:W-:Y:S05]  /*01b0*/  CALL.ABS.NOINC R2 ;  /* 0x0000000002007343 */ /* 0x003fea0003c00000 */
.L_x_0:
[----:B------:R-:W-:Y:S05]  /*01c0*/  EXIT ;  /* 0x000000000000794d */ /* 0x000fea0003800000 */
.L_x_1:
[----:B------:R-:W-:-:S00]  /*01d0*/  BRA `(.L_x_1) ;  /* 0xfffffffc00fc7947 */ /* 0x000fc0000383ffff */
[----:B------:R-:W-:-:S00]  /*01e0*/  NOP ;  /* 0x0000000000007918 */ /* 0x000fc00000000000 */
        /* <DEDUP_REMOVED lines=9> */
.L_x_2:


//--------------------- .nv.global.init           --------------------------
	.section	.nv.global.init,"aw",@progbits
.nv.global.init:
	.type		$str,@object
	.size		$str,(.L_0 - $str)
$str:
        /*0000*/ 	.byte	0x74, 0x68, 0x72, 0x65, 0x61, 0x64, 0x49, 0x64, 0x78, 0x3a, 0x28, 0x25, 0x64, 0x2c, 0x20, 0x25
        /*0010*/ 	.byte	0x64, 0x2c, 0x20, 0x25, 0x64, 0x29, 0x20, 0x3d, 0x3d, 0x3d, 0x20, 0x20, 0x62, 0x6c, 0x6f, 0x63
        /*0020*/ 	.byte	0x6b, 0x49, 0x64, 0x78, 0x3a, 0x20, 0x28, 0x25, 0x64, 0x2c, 0x20, 0x25, 0x64, 0x2c, 0x20, 0x25
        /*0030*/ 	.byte	0x64, 0x29, 0x20, 0x3d, 0x3d, 0x3d, 0x20, 0x62, 0x6c, 0x6f, 0x63, 0x6b, 0x44, 0x69, 0x6d, 0x3a
        /*0040*/ 	.byte	0x20, 0x28, 0x25, 0x64, 0x2c, 0x20, 0x25, 0x64, 0x2c, 0x20, 0x25, 0x64, 0x29, 0x20, 0x3d, 0x3d
        /*0050*/ 	.byte	0x3d, 0x20, 0x67, 0x72, 0x69, 0x64, 0x44, 0x69, 0x6d, 0x3a, 0x20, 0x28, 0x25, 0x64, 0x2c, 0x20
        /*0060*/ 	.byte	0x25, 0x64, 0x2c, 0x20, 0x25, 0x64, 0x29, 0x0a, 0x00
.L_0:


//--------------------- .nv.shared.reserved.0     --------------------------
	.section	.nv.shared.reserved.0,"aw",@nobits
	.weak		__nv_reservedSMEM_offset_0_alias
	.size		__nv_reservedSMEM_offset_0_alias, 0, 64
	.other		__nv_reservedSMEM_offset_0_alias,@"STO_CUDA_RESERVED_SHARED STV_DEFAULT"
__nv_reservedSMEM_offset_0_alias:
	.zero		0
	.zero		64


//--------------------- .nv.constant0._Z10checkIndexv --------------------------
	.section	.nv.constant0._Z10checkIndexv,"a",@progbits
	.sectionflags	@""
	.align	4
.nv.constant0._Z10checkIndexv:
	.zero		896


//--------------------- SYMBOLS --------------------------

	.type		.nv.reservedSmem.offset0,@object
	.size		.nv.reservedSmem.offset0,0x4
	.type		vprintf,@function
